	.headerflags	@"EF_CUDA_TEXMODE_UNIFIED EF_CUDA_64BIT_ADDRESS EF_CUDA_ACCELERATORS EF_CUDA_SM90 EF_CUDA_VIRTUAL_SM(EF_CUDA_SM90)"
	.elftype	@"ET_EXEC"


//--------------------- .nv.info                  --------------------------
	.section	.nv.info,"",@"SHT_CUDA_INFO"
	.align	4


	//----- nvinfo : EIATTR_REGCOUNT
	.align		4
        /*0000*/ 	.byte	0x04, 0x2f
        /*0002*/ 	.short	(.L_1 - .L_0)
	.align		4
.L_0:
        /*0004*/ 	.word	index@(triton_poi_fused_cat_3)
        /*0008*/ 	.word	0x00000011


	//----- nvinfo : EIATTR_MIN_STACK_SIZE
	.align		4
.L_1:
        /*000c*/ 	.byte	0x04, 0x12
        /*000e*/ 	.short	(.L_3 - .L_2)
	.align		4
.L_2:
        /*0010*/ 	.word	index@(triton_poi_fused_cat_3)
        /*0014*/ 	.word	0x00000000


	//----- nvinfo : EIATTR_FRAME_SIZE
	.align		4
.L_3:
        /*0018*/ 	.byte	0x04, 0x11
        /*001a*/ 	.short	(.L_5 - .L_4)
	.align		4
.L_4:
        /*001c*/ 	.word	index@(triton_poi_fused_cat_3)
        /*0020*/ 	.word	0x00000000


	//----- nvinfo : EIATTR_MIN_STACK_SIZE
	.align		4
.L_5:
        /*0024*/ 	.byte	0x04, 0x12
        /*0026*/ 	.short	(.L_7 - .L_6)
	.align		4
.L_6:
        /*0028*/ 	.word	index@(triton_poi_fused_cat_3)
        /*002c*/ 	.word	0x00000000
.L_7:


//--------------------- .nv.info.triton_poi_fused_cat_3 --------------------------
	.section	.nv.info.triton_poi_fused_cat_3,"",@"SHT_CUDA_INFO"
	.sectionflags	@""
	.align	4


	//----- nvinfo : EIATTR_CUDA_API_VERSION
	.align		4
        /*0000*/ 	.byte	0x04, 0x37
        /*0002*/ 	.short	(.L_9 - .L_8)
.L_8:
        /*0004*/ 	.word	0x0000007c


	//----- nvinfo : EIATTR_KPARAM_INFO
	.align		4
.L_9:
        /*0008*/ 	.byte	0x04, 0x17
        /*000a*/ 	.short	(.L_11 - .L_10)
.L_10:
        /*000c*/ 	.word	0x00000000
        /*0010*/ 	.short	0x0004
        /*0012*/ 	.short	0x0020
        /*0014*/ 	.byte	0x00, 0xf0, 0x11, 0x00


	//----- nvinfo : EIATTR_KPARAM_INFO
	.align		4
.L_11:
        /*0018*/ 	.byte	0x04, 0x17
        /*001a*/ 	.short	(.L_13 - .L_12)
.L_12:
        /*001c*/ 	.word	0x00000000
        /*0020*/ 	.short	0x0003
        /*0022*/ 	.short	0x0018
        /*0024*/ 	.byte	0x00, 0xf4, 0x21, 0x00


	//----- nvinfo : EIATTR_KPARAM_INFO
	.align		4
.L_13:
        /*0028*/ 	.byte	0x04, 0x17
        /*002a*/ 	.short	(.L_15 - .L_14)
.L_14:
        /*002c*/ 	.word	0x00000000
        /*0030*/ 	.short	0x0002
        /*0032*/ 	.short	0x0010
        /*0034*/ 	.byte	0x00, 0xf4, 0x21, 0x00


	//----- nvinfo : EIATTR_KPARAM_INFO
	.align		4
.L_15:
        /*0038*/ 	.byte	0x04, 0x17
        /*003a*/ 	.short	(.L_17 - .L_16)
.L_16:
        /*003c*/ 	.word	0x00000000
        /*0040*/ 	.short	0x0001
        /*0042*/ 	.short	0x0008
        /*0044*/ 	.byte	0x00, 0xf4, 0x21, 0x00


	//----- nvinfo : EIATTR_KPARAM_INFO
	.align		4
.L_17:
        /*0048*/ 	.byte	0x04, 0x17
        /*004a*/ 	.short	(.L_19 - .L_18)
.L_18:
        /*004c*/ 	.word	0x00000000
        /*0050*/ 	.short	0x0000
        /*0052*/ 	.short	0x0000
        /*0054*/ 	.byte	0x00, 0xf4, 0x21, 0x00


	//----- nvinfo : EIATTR_SPARSE_MMA_MASK
	.align		4
.L_19:
        /*0058*/ 	.byte	0x03, 0x50
        /*005a*/ 	.short	0x0000


	//----- nvinfo : EIATTR_MAXREG_COUNT
	.align		4
        /*005c*/ 	.byte	0x03, 0x1b
        /*005e*/ 	.short	0x00ff


	//----- nvinfo : EIATTR_EXIT_INSTR_OFFSETS
	.align		4
        /*0060*/ 	.byte	0x04, 0x1c
        /*0062*/ 	.short	(.L_21 - .L_20)


	//   ....[0]....
.L_20:
        /*0064*/ 	.word	0x00000450


	//   ....[1]....
        /*0068*/ 	.word	0x00000470


	//----- nvinfo : EIATTR_REQNTID
	.align		4
.L_21:
        /*006c*/ 	.byte	0x04, 0x10
        /*006e*/ 	.short	(.L_23 - .L_22)
.L_22:
        /*0070*/ 	.word	0x00000080
        /*0074*/ 	.word	0x00000001
        /*0078*/ 	.word	0x00000001


	//----- nvinfo : EIATTR_CBANK_PARAM_SIZE
	.align		4
.L_23:
        /*007c*/ 	.byte	0x03, 0x19
        /*007e*/ 	.short	0x0024


	//----- nvinfo : EIATTR_PARAM_CBANK
	.align		4
        /*0080*/ 	.byte	0x04, 0x0a
        /*0082*/ 	.short	(.L_25 - .L_24)
	.align		4
.L_24:
        /*0084*/ 	.word	index@(.nv.constant0.triton_poi_fused_cat_3)
        /*0088*/ 	.short	0x0210
        /*008a*/ 	.short	0x0024


	//----- nvinfo : EIATTR_SW_WAR
	.align		4
.L_25:
        /*008c*/ 	.byte	0x04, 0x36
        /*008e*/ 	.short	(.L_27 - .L_26)
.L_26:
        /*0090*/ 	.word	0x00000008
.L_27:


//--------------------- .nv.callgraph             --------------------------
	.section	.nv.callgraph,"",@"SHT_CUDA_CALLGRAPH"
	.align	4
	.sectionentsize	8
	.align		4
        /*0000*/ 	.word	0x00000000
	.align		4
        /*0004*/ 	.word	0xffffffff
	.align		4
        /*0008*/ 	.word	0x00000000
	.align		4
        /*000c*/ 	.word	0xfffffffe
	.align		4
        /*0010*/ 	.word	0x00000000
	.align		4
        /*0014*/ 	.word	0xfffffffd
	.align		4
        /*0018*/ 	.word	0x00000000
	.align		4
        /*001c*/ 	.word	0xfffffffc


//--------------------- .text.triton_poi_fused_cat_3 --------------------------
	.section	.text.triton_poi_fused_cat_3,"ax",@progbits
	.align	128
        .global         triton_poi_fused_cat_3
        .type           triton_poi_fused_cat_3,@function
        .size           triton_poi_fused_cat_3,(.L_x_1 - triton_poi_fused_cat_3)
        .other          triton_poi_fused_cat_3,@"STO_CUDA_ENTRY STV_DEFAULT"
triton_poi_fused_cat_3:
.text.triton_poi_fused_cat_3:
[----:B------:R-:W0:Y:S02]  /*0000*/  LDC R1, c[0x0][0x28] ;  /* 0x00000a00ff017b82 */ /* 0x000e240000000800 */
[----:B------:R-:W1:Y:S01]  /*0010*/  S2R R0, SR_TID.X ;  /* 0x0000000000007919 */ /* 0x000e620000002100 */
[----:B------:R-:W-:Y:S01]  /*0020*/  ULDC.64 UR6, c[0x0][0x218] ;  /* 0x0000860000067ab9 */ /* 0x000fe20000000a00 */
[----:B------:R-:W-:Y:S01]  /*0030*/  ULDC.64 UR4, c[0x0][0x208] ;  /* 0x0000820000047ab9 */ /* 0x000fe20000000a00 */
[----:B------:R-:W2:Y:S01]  /*0040*/  LDC.64 R10, c[0x0][0x210] ;  /* 0x00008400ff0a7b82 */ /* 0x000ea20000000a00 */
[----:B------:R-:W3:Y:S01]  /*0050*/  S2R R3, SR_CTAID.X ;  /* 0x0000000000037919 */ /* 0x000ee20000002500 */
[----:B-1----:R-:W-:-:S05]  /*0060*/  IMAD.SHL.U32 R0, R0, 0x2, RZ ;  /* 0x0000000200007824 */ /* 0x002fca00078e00ff */
[----:B------:R-:W-:-:S05]  /*0070*/  LOP3.LUT R0, R0, 0xfe, RZ, 0xc0, !PT ;  /* 0x000000fe00007812 */ /* 0x000fca00078ec0ff */
[----:B---3--:R-:W-:-:S05]  /*0080*/  IMAD R0, R3, 0x100, R0 ;  /* 0x0000010003007824 */ /* 0x008fca00078e0200 */
[----:B------:R-:W-:-:S04]  /*0090*/  SHF.R.S32.HI R3, RZ, 0x1f, R0 ;  /* 0x0000001fff037819 */ /* 0x000fc80000011400 */
[CC--:B------:R-:W-:Y:S02]  /*00a0*/  LEA.HI R2, R3.reuse, R0.reuse, RZ, 0x4 ;  /* 0x0000000003027211 */ /* 0x0c0fe400078f20ff */
[----:B------:R-:W-:Y:S02]  /*00b0*/  LEA.HI R13, R3, R0, RZ, 0x7 ;  /* 0x00000000030d7211 */ /* 0x000fe400078f38ff */
[----:B------:R-:W-:Y:S02]  /*00c0*/  SHF.R.S32.HI R4, RZ, 0x4, R2 ;  /* 0x00000004ff047819 */ /* 0x000fe40000011402 */
[----:B------:R-:W-:Y:S02]  /*00d0*/  LOP3.LUT R3, R2, 0xfffffff0, RZ, 0xc0, !PT ;  /* 0xfffffff002037812 */ /* 0x000fe400078ec0ff */
[----:B------:R-:W-:Y:S02]  /*00e0*/  LEA.HI R5, R4, R4, RZ, 0x3 ;  /* 0x0000000404057211 */ /* 0x000fe400078f18ff */
[----:B------:R-:W-:Y:S01]  /*00f0*/  SHF.R.S32.HI R14, RZ, 0x7, R13 ;  /* 0x00000007ff0e7819 */ /* 0x000fe2000001140d */
[----:B------:R-:W-:Y:S01]  /*0100*/  IMAD.IADD R3, R0, 0x1, -R3 ;  /* 0x0000000100037824 */ /* 0x000fe200078e0a03 */
[----:B------:R-:W-:-:S03]  /*0110*/  LOP3.LUT R5, R5, 0xfffffff8, RZ, 0xc0, !PT ;  /* 0xfffffff805057812 */ /* 0x000fc600078ec0ff */
[----:B------:R-:W-:Y:S02]  /*0120*/  IMAD R3, R14, 0x20, R3 ;  /* 0x000000200e037824 */ /* 0x000fe400078e0203 */
[----:B------:R-:W-:-:S03]  /*0130*/  IMAD.IADD R12, R4, 0x1, -R5 ;  /* 0x00000001040c7824 */ /* 0x000fc600078e0a05 */
[----:B------:R-:W-:Y:S01]  /*0140*/  SHF.R.S32.HI R5, RZ, 0x1f, R3 ;  /* 0x0000001fff057819 */ /* 0x000fe20000011403 */
[C---:B------:R-:W-:Y:S01]  /*0150*/  IMAD.SHL.U32 R2, R12.reuse, 0x10, RZ ;  /* 0x000000100c027824 */ /* 0x040fe200078e00ff */
[----:B------:R-:W-:-:S04]  /*0160*/  LOP3.LUT R4, R12, 0xfffffffe, RZ, 0xc0, !PT ;  /* 0xfffffffe0c047812 */ /* 0x000fc800078ec0ff */
[----:B------:R-:W-:Y:S02]  /*0170*/  IADD3 R3, P1, R2, R3, RZ ;  /* 0x0000000302037210 */ /* 0x000fe40007f3e0ff */
[----:B------:R-:W-:Y:S02]  /*0180*/  ISETP.NE.AND P0, PT, R4, 0x4, PT ;  /* 0x000000040400780c */ /* 0x000fe40003f05270 */
[----:B------:R-:W-:Y:S01]  /*0190*/  LEA.HI.X.SX32 R4, R2, R5, 0x1, P1 ;  /* 0x0000000502047211 */ /* 0x000fe200008f0eff */
[C---:B------:R-:W-:Y:S01]  /*01a0*/  IMAD.SHL.U32 R8, R3.reuse, 0x4, RZ ;  /* 0x0000000403087824 */ /* 0x040fe200078e00ff */
[----:B------:R-:W-:Y:S02]  /*01b0*/  ISETP.LT.AND P5, PT, R0, 0x200, !P0 ;  /* 0x000002000000780c */ /* 0x000fe400047a1270 */
[----:B------:R-:W-:Y:S02]  /*01c0*/  SHF.L.U64.HI R4, R3, 0x2, R4 ;  /* 0x0000000203047819 */ /* 0x000fe40000010204 */
[----:B------:R-:W-:-:S02]  /*01d0*/  CS2R R2, SRZ ;  /* 0x0000000000027805 */ /* 0x000fc4000001ff00 */
[----:B------:R-:W-:-:S04]  /*01e0*/  IADD3 R6, P1, R8, UR6, RZ ;  /* 0x0000000608067c10 */ /* 0x000fc8000ff3e0ff */
[----:B------:R-:W-:Y:S01]  /*01f0*/  IADD3.X R7, R4, UR7, RZ, P1, !PT ;  /* 0x0000000704077c10 */ /* 0x000fe20008ffe4ff */
[----:B------:R-:W-:Y:S01]  /*0200*/  ULDC.64 UR6, c[0x0][0x220] ;  /* 0x0000880000067ab9 */ /* 0x000fe20000000a00 */
[----:B------:R-:W-:Y:S02]  /*0210*/  ISETP.GT.AND P1, PT, R12, 0x5, PT ;  /* 0x000000050c00780c */ /* 0x000fe40003f24270 */
[----:B------:R-:W-:Y:S01]  /*0220*/  IADD3 R8, P2, R8, UR6, RZ ;  /* 0x0000000608087c10 */ /* 0x000fe2000ff5e0ff */
[----:B------:R2:W3:Y:S01]  /*0230*/  @P5 LDG.E.64 R2, desc[UR4][R6.64+-0x100] ;  /* 0xffff000406025981 */ /* 0x0004e2000c1e1b00 */
[----:B------:R-:W-:Y:S02]  /*0240*/  ISETP.LT.AND P6, PT, R0, 0x200, P1 ;  /* 0x000002000000780c */ /* 0x000fe40000fc1270 */
[----:B------:R-:W-:Y:S02]  /*0250*/  IADD3.X R9, R4, UR7, RZ, P2, !PT ;  /* 0x0000000704097c10 */ /* 0x000fe400097fe4ff */
[----:B------:R-:W-:-:S02]  /*0260*/  CS2R R4, SRZ ;  /* 0x0000000000047805 */ /* 0x000fc4000001ff00 */
[----:B------:R-:W-:-:S07]  /*0270*/  LOP3.LUT R13, R13, 0xffffff80, RZ, 0xc0, !PT ;  /* 0xffffff800d0d7812 */ /* 0x000fce00078ec0ff */
[----:B------:R1:W4:Y:S01]  /*0280*/  @P6 LDG.E.64 R4, desc[UR4][R8.64+-0x180] ;  /* 0xfffe800408046981 */ /* 0x000322000c1e1b00 */
[----:B------:R-:W-:Y:S01]  /*0290*/  ISETP.GE.AND P2, PT, R12, 0x4, PT ;  /* 0x000000040c00780c */ /* 0x000fe20003f46270 */
[----:B------:R-:W-:-:S03]  /*02a0*/  IMAD.IADD R13, R0, 0x1, -R13 ;  /* 0x00000001000d7824 */ /* 0x000fc600078e0a0d */
[----:B------:R-:W-:Y:S01]  /*02b0*/  ISETP.LT.AND P3, PT, R0, 0x200, !P2 ;  /* 0x000002000000780c */ /* 0x000fe20005761270 */
[----:B------:R-:W-:-:S04]  /*02c0*/  IMAD R13, R14, 0x40, R13 ;  /* 0x000000400e0d7824 */ /* 0x000fc800078e020d */
[----:B--2---:R-:W-:Y:S01]  /*02d0*/  IMAD.WIDE R6, R13, 0x4, R10 ;  /* 0x000000040d067825 */ /* 0x004fe200078e020a */
[----:B------:R-:W-:-:S07]  /*02e0*/  CS2R R10, SRZ ;  /* 0x00000000000a7805 */ /* 0x000fce000001ff00 */
[----:B------:R-:W2:Y:S01]  /*02f0*/  @P3 LDG.E.64 R10, desc[UR4][R6.64] ;  /* 0x00000004060a3981 */ /* 0x000ea2000c1e1b00 */
[----:B---3--:R-:W-:-:S04]  /*0300*/  SEL R12, R2, RZ, P5 ;  /* 0x000000ff020c7207 */ /* 0x008fc80002800000 */
[----:B------:R-:W-:Y:S02]  /*0310*/  FSETP.GT.AND P4, PT, R12, RZ, PT ;  /* 0x000000ff0c00720b */ /* 0x000fe40003f84000 */
[----:B-1----:R-:W-:Y:S02]  /*0320*/  SEL R8, R3, RZ, P5 ;  /* 0x000000ff03087207 */ /* 0x002fe40002800000 */
[----:B------:R-:W1:Y:S01]  /*0330*/  LDC.64 R2, c[0x0][0x228] ;  /* 0x00008a00ff027b82 */ /* 0x000e620000000a00 */
[----:B----4-:R-:W-:-:S08]  /*0340*/  SEL R5, R5, RZ, P6 ;  /* 0x000000ff05057207 */ /* 0x010fd00003000000 */
[----:B------:R-:W-:Y:S01]  /*0350*/  @!P4 FMUL R12, R12, 0.10000000149011611938 ;  /* 0x3dcccccd0c0cc820 */ /* 0x000fe20000400000 */
[----:B------:R-:W-:Y:S02]  /*0360*/  FSETP.GT.AND P4, PT, R5, RZ, PT ;  /* 0x000000ff0500720b */ /* 0x000fe40003f84000 */
[----:B------:R-:W-:-:S04]  /*0370*/  SEL R4, R4, RZ, P6 ;  /* 0x000000ff04047207 */ /* 0x000fc80003000000 */
[----:B------:R-:W-:Y:S02]  /*0380*/  FSETP.GT.AND P5, PT, R4, RZ, PT ;  /* 0x000000ff0400720b */ /* 0x000fe40003fa4000 */
[----:B------:R-:W-:-:S05]  /*0390*/  FSETP.GT.AND P6, PT, R8, RZ, PT ;  /* 0x000000ff0800720b */ /* 0x000fca0003fc4000 */
[----:B------:R-:W-:Y:S01]  /*03a0*/  @!P4 FMUL R5, R5, 0.10000000149011611938 ;  /* 0x3dcccccd0505c820 */ /* 0x000fe20000400000 */
[----:B------:R-:W-:-:S05]  /*03b0*/  ISETP.GE.AND P4, PT, R0, 0x200, PT ;  /* 0x000002000000780c */ /* 0x000fca0003f86270 */
[----:B------:R-:W-:Y:S02]  /*03c0*/  @!P5 FMUL R4, R4, 0.10000000149011611938 ;  /* 0x3dcccccd0404d820 */ /* 0x000fe40000400000 */
[----:B------:R-:W-:Y:S01]  /*03d0*/  @!P6 FMUL R8, R8, 0.10000000149011611938 ;  /* 0x3dcccccd0808e820 */ /* 0x000fe20000400000 */
[----:B------:R-:W-:Y:S02]  /*03e0*/  @P0 FSEL R8, R5, RZ, P1 ;  /* 0x000000ff05080208 */ /* 0x000fe40000800000 */
[----:B------:R-:W-:Y:S02]  /*03f0*/  @P0 FSEL R12, R4, RZ, P1 ;  /* 0x000000ff040c0208 */ /* 0x000fe40000800000 */
[----:B--2---:R-:W-:Y:S02]  /*0400*/  SEL R5, R10, RZ, P3 ;  /* 0x000000ff0a057207 */ /* 0x004fe40001800000 */
[----:B------:R-:W-:Y:S01]  /*0410*/  SEL R11, R11, RZ, P3 ;  /* 0x000000ff0b0b7207 */ /* 0x000fe20001800000 */
[----:B-1----:R-:W-:Y:S01]  /*0420*/  IMAD.WIDE R2, R0, 0x4, R2 ;  /* 0x0000000400027825 */ /* 0x002fe200078e0202 */
[----:B------:R-:W-:-:S02]  /*0430*/  SEL R10, R5, R12, !P2 ;  /* 0x0000000c050a7207 */ /* 0x000fc40005000000 */
[----:B------:R-:W-:Y:S01]  /*0440*/  SEL R11, R11, R8, !P2 ;  /* 0x000000080b0b7207 */ /* 0x000fe20005000000 */
[----:B------:R-:W-:Y:S06]  /*0450*/  @P4 EXIT ;  /* 0x000000000000494d */ /* 0x000fec0003800000 */
[----:B------:R-:W-:Y:S01]  /*0460*/  STG.E.64 desc[UR4][R2.64], R10 ;  /* 0x0000000a02007986 */ /* 0x000fe2000c101b04 */
[----:B------:R-:W-:Y:S05]  /*0470*/  EXIT ;  /* 0x000000000000794d */ /* 0x000fea0003800000 */
.L_x_0:
[----:B------:R-:W-:-:S00]  /*0480*/  BRA `(.L_x_0) ;  /* 0xfffffffc00fc7947 */ /* 0x000fc0000383ffff */
[----:B------:R-:W-:-:S00]  /*0490*/  NOP ;  /* 0x0000000000007918 */ /* 0x000fc00000000000 */
        /* <DEDUP_REMOVED lines=14> */
.L_x_1:


//--------------------- .nv.constant0.triton_poi_fused_cat_3 --------------------------
	.section	.nv.constant0.triton_poi_fused_cat_3,"a",@progbits
	.sectionflags	@""
	.align	4
.nv.constant0.triton_poi_fused_cat_3:
	.zero		564
